	.headerflags	@"EF_CUDA_TEXMODE_UNIFIED EF_CUDA_64BIT_ADDRESS EF_CUDA_ACCELERATORS EF_CUDA_SM90 EF_CUDA_VIRTUAL_SM(EF_CUDA_SM90)"
	.elftype	@"ET_EXEC"


//--------------------- .nv.info                  --------------------------
	.section	.nv.info,"",@"SHT_CUDA_INFO"
	.align	4


	//----- nvinfo : EIATTR_REGCOUNT
	.align		4
        /*0000*/ 	.byte	0x04, 0x2f
        /*0002*/ 	.short	(.L_1 - .L_0)
	.align		4
.L_0:
        /*0004*/ 	.word	index@(triton_poi_fused_0)
        /*0008*/ 	.word	0x0000001a


	//----- nvinfo : EIATTR_MIN_STACK_SIZE
	.align		4
.L_1:
        /*000c*/ 	.byte	0x04, 0x12
        /*000e*/ 	.short	(.L_3 - .L_2)
	.align		4
.L_2:
        /*0010*/ 	.word	index@(triton_poi_fused_0)
        /*0014*/ 	.word	0x00000000


	//----- nvinfo : EIATTR_FRAME_SIZE
	.align		4
.L_3:
        /*0018*/ 	.byte	0x04, 0x11
        /*001a*/ 	.short	(.L_5 - .L_4)
	.align		4
.L_4:
        /*001c*/ 	.word	index@(triton_poi_fused_0)
        /*0020*/ 	.word	0x00000000


	//----- nvinfo : EIATTR_MIN_STACK_SIZE
	.align		4
.L_5:
        /*0024*/ 	.byte	0x04, 0x12
        /*0026*/ 	.short	(.L_7 - .L_6)
	.align		4
.L_6:
        /*0028*/ 	.word	index@(triton_poi_fused_0)
        /*002c*/ 	.word	0x00000000
.L_7:


//--------------------- .nv.info.triton_poi_fused_0 --------------------------
	.section	.nv.info.triton_poi_fused_0,"",@"SHT_CUDA_INFO"
	.sectionflags	@""
	.align	4


	//----- nvinfo : EIATTR_CUDA_API_VERSION
	.align		4
        /*0000*/ 	.byte	0x04, 0x37
        /*0002*/ 	.short	(.L_9 - .L_8)
.L_8:
        /*0004*/ 	.word	0x0000007c


	//----- nvinfo : EIATTR_KPARAM_INFO
	.align		4
.L_9:
        /*0008*/ 	.byte	0x04, 0x17
        /*000a*/ 	.short	(.L_11 - .L_10)
.L_10:
        /*000c*/ 	.word	0x00000000
        /*0010*/ 	.short	0x0003
        /*0012*/ 	.short	0x0014
        /*0014*/ 	.byte	0x00, 0xf0, 0x11, 0x00


	//----- nvinfo : EIATTR_KPARAM_INFO
	.align		4
.L_11:
        /*0018*/ 	.byte	0x04, 0x17
        /*001a*/ 	.short	(.L_13 - .L_12)
.L_12:
        /*001c*/ 	.word	0x00000000
        /*0020*/ 	.short	0x0002
        /*0022*/ 	.short	0x0010
        /*0024*/ 	.byte	0x00, 0xf0, 0x11, 0x00


	//----- nvinfo : EIATTR_KPARAM_INFO
	.align		4
.L_13:
        /*0028*/ 	.byte	0x04, 0x17
        /*002a*/ 	.short	(.L_15 - .L_14)
.L_14:
        /*002c*/ 	.word	0x00000000
        /*0030*/ 	.short	0x0001
        /*0032*/ 	.short	0x0008
        /*0034*/ 	.byte	0x00, 0xf4, 0x21, 0x00


	//----- nvinfo : EIATTR_KPARAM_INFO
	.align		4
.L_15:
        /*0038*/ 	.byte	0x04, 0x17
        /*003a*/ 	.short	(.L_17 - .L_16)
.L_16:
        /*003c*/ 	.word	0x00000000
        /*0040*/ 	.short	0x0000
        /*0042*/ 	.short	0x0000
        /*0044*/ 	.byte	0x00, 0xf4, 0x21, 0x00


	//----- nvinfo : EIATTR_SPARSE_MMA_MASK
	.align		4
.L_17:
        /*0048*/ 	.byte	0x03, 0x50
        /*004a*/ 	.short	0x0000


	//----- nvinfo : EIATTR_MAXREG_COUNT
	.align		4
        /*004c*/ 	.byte	0x03, 0x1b
        /*004e*/ 	.short	0x00ff


	//----- nvinfo : EIATTR_EXIT_INSTR_OFFSETS
	.align		4
        /*0050*/ 	.byte	0x04, 0x1c
        /*0052*/ 	.short	(.L_19 - .L_18)


	//   ....[0]....
.L_18:
        /*0054*/ 	.word	0x000004b0


	//   ....[1]....
        /*0058*/ 	.word	0x00000510


	//----- nvinfo : EIATTR_REQNTID
	.align		4
.L_19:
        /*005c*/ 	.byte	0x04, 0x10
        /*005e*/ 	.short	(.L_21 - .L_20)
.L_20:
        /*0060*/ 	.word	0x00000080
        /*0064*/ 	.word	0x00000001
        /*0068*/ 	.word	0x00000001


	//----- nvinfo : EIATTR_CBANK_PARAM_SIZE
	.align		4
.L_21:
        /*006c*/ 	.byte	0x03, 0x19
        /*006e*/ 	.short	0x0018


	//----- nvinfo : EIATTR_PARAM_CBANK
	.align		4
        /*0070*/ 	.byte	0x04, 0x0a
        /*0072*/ 	.short	(.L_23 - .L_22)
	.align		4
.L_22:
        /*0074*/ 	.word	index@(.nv.constant0.triton_poi_fused_0)
        /*0078*/ 	.short	0x0210
        /*007a*/ 	.short	0x0018


	//----- nvinfo : EIATTR_SW_WAR
	.align		4
.L_23:
        /*007c*/ 	.byte	0x04, 0x36
        /*007e*/ 	.short	(.L_25 - .L_24)
.L_24:
        /*0080*/ 	.word	0x00000008
.L_25:


//--------------------- .nv.callgraph             --------------------------
	.section	.nv.callgraph,"",@"SHT_CUDA_CALLGRAPH"
	.align	4
	.sectionentsize	8
	.align		4
        /*0000*/ 	.word	0x00000000
	.align		4
        /*0004*/ 	.word	0xffffffff
	.align		4
        /*0008*/ 	.word	0x00000000
	.align		4
        /*000c*/ 	.word	0xfffffffe
	.align		4
        /*0010*/ 	.word	0x00000000
	.align		4
        /*0014*/ 	.word	0xfffffffd
	.align		4
        /*0018*/ 	.word	0x00000000
	.align		4
        /*001c*/ 	.word	0xfffffffc


//--------------------- .text.triton_poi_fused_0  --------------------------
	.section	.text.triton_poi_fused_0,"ax",@progbits
	.sectionflags	@"SHF_BARRIERS=1"
	.align	128
        .global         triton_poi_fused_0
        .type           triton_poi_fused_0,@function
        .size           triton_poi_fused_0,(.L_x_1 - triton_poi_fused_0)
        .other          triton_poi_fused_0,@"STO_CUDA_ENTRY STV_DEFAULT"
triton_poi_fused_0:
.text.triton_poi_fused_0:
[----:B------:R-:W0:Y:S02]  /*0000*/  LDC R1, c[0x0][0x28] ;  /* 0x00000a00ff017b82 */ /* 0x000e240000000800 */
[----:B------:R-:W1:Y:S01]  /*0010*/  S2R R18, SR_TID.X ;  /* 0x0000000000127919 */ /* 0x000e620000002100 */
[----:B------:R-:W2:Y:S01]  /*0020*/  LDC.64 R4, c[0x0][0x210] ;  /* 0x00008400ff047b82 */ /* 0x000ea20000000a00 */
[----:B------:R-:W-:Y:S02]  /*0030*/  CS2R R8, SRZ ;  /* 0x0000000000087805 */ /* 0x000fe4000001ff00 */
[----:B------:R-:W-:Y:S01]  /*0040*/  CS2R R10, SRZ ;  /* 0x00000000000a7805 */ /* 0x000fe2000001ff00 */
[----:B------:R-:W3:Y:S01]  /*0050*/  S2R R17, SR_CTAID.Y ;  /* 0x0000000000117919 */ /* 0x000ee20000002600 */
[----:B------:R-:W-:Y:S01]  /*0060*/  ULDC.64 UR6, c[0x0][0x208] ;  /* 0x0000820000067ab9 */ /* 0x000fe20000000a00 */
[----:B------:R-:W4:Y:S01]  /*0070*/  S2R R3, SR_CTAID.X ;  /* 0x0000000000037919 */ /* 0x000f220000002500 */
[----:B-1----:R-:W-:Y:S01]  /*0080*/  SHF.R.U32.HI R0, RZ, 0x3, R18 ;  /* 0x00000003ff007819 */ /* 0x002fe20000011612 */
[----:B------:R-:W-:Y:S02]  /*0090*/  IMAD.SHL.U32 R2, R18, 0x4, RZ ;  /* 0x0000000412027824 */ /* 0x000fe400078e00ff */
[----:B---3--:R-:W-:Y:S01]  /*00a0*/  IMAD.SHL.U32 R17, R17, 0x20, RZ ;  /* 0x0000002011117824 */ /* 0x008fe200078e00ff */
[----:B------:R-:W-:Y:S01]  /*00b0*/  SGXT.U32 R0, R0, 0x4 ;  /* 0x000000040000781a */ /* 0x000fe20000000000 */
[----:B----4-:R-:W-:-:S03]  /*00c0*/  IMAD.SHL.U32 R3, R3, 0x20, RZ ;  /* 0x0000002003037824 */ /* 0x010fc600078e00ff */
[----:B------:R-:W-:Y:S02]  /*00d0*/  LOP3.LUT R6, R17, R0, RZ, 0xfc, !PT ;  /* 0x0000000011067212 */ /* 0x000fe400078efcff */
[----:B------:R-:W-:Y:S02]  /*00e0*/  LOP3.LUT R7, R17, 0x10, R0, 0xfe, !PT ;  /* 0x0000001011077812 */ /* 0x000fe400078efe00 */
[----:B------:R-:W-:Y:S02]  /*00f0*/  LOP3.LUT R12, R3, 0x1c, R2, 0xf8, !PT ;  /* 0x0000001c030c7812 */ /* 0x000fe400078ef802 */
[C---:B------:R-:W-:Y:S02]  /*0100*/  ISETP.GE.AND P0, PT, R6.reuse, 0x2080, PT ;  /* 0x000020800600780c */ /* 0x040fe40003f06270 */
[C---:B------:R-:W-:Y:S01]  /*0110*/  ISETP.GE.AND P1, PT, R7.reuse, 0x2080, PT ;  /* 0x000020800700780c */ /* 0x040fe20003f26270 */
[--C-:B------:R-:W-:Y:S02]  /*0120*/  IMAD R13, R6, 0x1000, R12.reuse ;  /* 0x00001000060d7824 */ /* 0x100fe400078e020c */
[----:B------:R-:W-:-:S02]  /*0130*/  IMAD R15, R7, 0x1000, R12 ;  /* 0x00001000070f7824 */ /* 0x000fc400078e020c */
[----:B--2---:R-:W-:Y:S01]  /*0140*/  IMAD.WIDE R12, R13, 0x4, R4 ;  /* 0x000000040d0c7825 */ /* 0x004fe200078e0204 */
[----:B------:R-:W-:-:S03]  /*0150*/  CS2R R6, SRZ ;  /* 0x0000000000067805 */ /* 0x000fc6000001ff00 */
[----:B------:R-:W-:Y:S01]  /*0160*/  IMAD.WIDE R14, R15, 0x4, R4 ;  /* 0x000000040f0e7825 */ /* 0x000fe200078e0204 */
[----:B------:R-:W-:Y:S01]  /*0170*/  CS2R R4, SRZ ;  /* 0x0000000000047805 */ /* 0x000fe2000001ff00 */
[----:B------:R1:W2:Y:S05]  /*0180*/  @!P0 LDG.E.EL.128 R8, desc[UR6][R12.64] ;  /* 0x000000060c088981 */ /* 0x0002aa000c2e1d00 */
[----:B------:R3:W4:Y:S01]  /*0190*/  @!P1 LDG.E.EL.128 R4, desc[UR6][R14.64] ;  /* 0x000000060e049981 */ /* 0x000722000c2e1d00 */
[----:B------:R-:W5:Y:S01]  /*01a0*/  S2UR UR5, SR_CgaCtaId ;  /* 0x00000000000579c3 */ /* 0x000f620000008800 */
[C---:B------:R-:W-:Y:S01]  /*01b0*/  IMAD.SHL.U32 R16, R18.reuse, 0x80, RZ ;  /* 0x0000008012107824 */ /* 0x040fe200078e00ff */
[----:B------:R-:W-:Y:S01]  /*01c0*/  UMOV UR4, 0x400 ;  /* 0x0000040000047882 */ /* 0x000fe20000000000 */
[----:B------:R-:W-:-:S03]  /*01d0*/  IMAD.SHL.U32 R18, R18, 0x2, RZ ;  /* 0x0000000212127824 */ /* 0x000fc600078e00ff */
[----:B------:R-:W-:Y:S02]  /*01e0*/  LOP3.LUT R19, R16, 0x380, RZ, 0xc0, !PT ;  /* 0x0000038010137812 */ /* 0x000fe400078ec0ff */
[----:B------:R-:W-:Y:S02]  /*01f0*/  LOP3.LUT R22, R18, 0xf0, RZ, 0xc0, !PT ;  /* 0x000000f012167812 */ /* 0x000fe400078ec0ff */
[C---:B-1----:R-:W-:Y:S02]  /*0200*/  LOP3.LUT R13, R19.reuse, 0x20, RZ, 0xfc, !PT ;  /* 0x00000020130d7812 */ /* 0x042fe400078efcff */
[C---:B------:R-:W-:Y:S02]  /*0210*/  LOP3.LUT R16, R19.reuse, 0x40, RZ, 0xfc, !PT ;  /* 0x0000004013107812 */ /* 0x040fe400078efcff */
[C---:B------:R-:W-:Y:S02]  /*0220*/  LOP3.LUT R12, R19.reuse, R0, RZ, 0xfc, !PT ;  /* 0x00000000130c7212 */ /* 0x040fe400078efcff */
[----:B---3--:R-:W-:Y:S01]  /*0230*/  LOP3.LUT R14, R19, 0x60, RZ, 0xfc, !PT ;  /* 0x00000060130e7812 */ /* 0x008fe200078efcff */
[----:B-----5:R-:W-:-:S06]  /*0240*/  UPRMT UR4, UR5, 0x654, UR4 ;  /* 0x0000065405047896 */ /* 0x020fcc0008000004 */
[----:B------:R-:W-:Y:S02]  /*0250*/  LEA.HI R19, R19, UR4, RZ, 0x1f ;  /* 0x0000000413137c11 */ /* 0x000fe4000f8ff8ff */
[----:B------:R-:W-:Y:S02]  /*0260*/  LEA.HI R13, R13, UR4, RZ, 0x1f ;  /* 0x000000040d0d7c11 */ /* 0x000fe4000f8ff8ff */
[----:B------:R-:W-:Y:S01]  /*0270*/  LEA.HI R15, R16, UR4, RZ, 0x1f ;  /* 0x00000004100f7c11 */ /* 0x000fe2000f8ff8ff */
[----:B------:R-:W-:Y:S01]  /*0280*/  IMAD R19, R12, 0x4, R19 ;  /* 0x000000040c137824 */ /* 0x000fe200078e0213 */
[----:B------:R-:W-:Y:S01]  /*0290*/  LEA.HI R23, R14, UR4, RZ, 0x1f ;  /* 0x000000040e177c11 */ /* 0x000fe2000f8ff8ff */
[----:B------:R-:W-:Y:S01]  /*02a0*/  IMAD R18, R12, 0x4, R13 ;  /* 0x000000040c127824 */ /* 0x000fe200078e020d */
[----:B------:R-:W-:Y:S01]  /*02b0*/  LOP3.LUT R16, R2, 0x1fc, RZ, 0xc0, !PT ;  /* 0x000001fc02107812 */ /* 0x000fe200078ec0ff */
[C---:B------:R-:W-:Y:S01]  /*02c0*/  IMAD R21, R12.reuse, 0x4, R15 ;  /* 0x000000040c157824 */ /* 0x040fe200078e020f */
[----:B------:R-:W-:Y:S01]  /*02d0*/  LOP3.LUT R2, R17, 0x1c, R2, 0xf8, !PT ;  /* 0x0000001c11027812 */ /* 0x000fe200078ef802 */
[----:B------:R-:W-:-:S02]  /*02e0*/  IMAD R20, R12, 0x4, R23 ;  /* 0x000000040c147824 */ /* 0x000fc400078e0217 */
[----:B------:R-:W-:Y:S01]  /*02f0*/  VIADD R13, R22, UR4 ;  /* 0x00000004160d7c36 */ /* 0x000fe20008000000 */
[C---:B------:R-:W-:Y:S01]  /*0300*/  ISETP.GE.AND P0, PT, R2.reuse, 0x2080, PT ;  /* 0x000020800200780c */ /* 0x040fe20003f06270 */
[----:B------:R-:W-:-:S04]  /*0310*/  IMAD.HI R17, R2, 0x7e07e07f, RZ ;  /* 0x7e07e07f02117827 */ /* 0x000fc800078e02ff */
[----:B------:R-:W-:Y:S01]  /*0320*/  IMAD R13, R16, 0x4, R13 ;  /* 0x00000004100d7824 */ /* 0x000fe200078e020d */
[----:B--2---:R-:W-:Y:S04]  /*0330*/  STS [R19], R8 ;  /* 0x0000000813007388 */ /* 0x004fe80000000800 */
[----:B------:R1:W-:Y:S04]  /*0340*/  STS [R18+0x80], R9 ;  /* 0x0000800912007388 */ /* 0x0003e80000000800 */
[----:B------:R2:W-:Y:S04]  /*0350*/  STS [R21+0x100], R10 ;  /* 0x0001000a15007388 */ /* 0x0005e80000000800 */
[----:B------:R-:W-:Y:S01]  /*0360*/  STS [R20+0x180], R11 ;  /* 0x0001800b14007388 */ /* 0x000fe20000000800 */
[----:B-1----:R-:W1:Y:S03]  /*0370*/  LDC.64 R8, c[0x0][0x218] ;  /* 0x00008600ff087b82 */ /* 0x002e660000000a00 */
[----:B----4-:R3:W-:Y:S01]  /*0380*/  STS [R19+0x40], R4 ;  /* 0x0000400413007388 */ /* 0x0107e20000000800 */
[----:B--2---:R-:W-:-:S03]  /*0390*/  SHF.R.U32.HI R10, RZ, 0x1f, R17 ;  /* 0x0000001fff0a7819 */ /* 0x004fc60000011611 */
[----:B------:R2:W-:Y:S01]  /*03a0*/  STS [R18+0xc0], R5 ;  /* 0x0000c00512007388 */ /* 0x0005e20000000800 */
[----:B------:R-:W-:-:S03]  /*03b0*/  LEA.HI.SX32 R17, R17, R10, 0x16 ;  /* 0x0000000a11117211 */ /* 0x000fc600078fb2ff */
[----:B------:R-:W-:Y:S01]  /*03c0*/  STS [R21+0x140], R6 ;  /* 0x0001400615007388 */ /* 0x000fe20000000800 */
[----:B------:R-:W-:Y:S01]  /*03d0*/  LOP3.LUT R10, R16, 0x200, RZ, 0xfc, !PT ;  /* 0x00000200100a7812 */ /* 0x000fe200078efcff */
[----:B---3--:R-:W-:Y:S02]  /*03e0*/  IMAD R4, R17, -0x820, R2 ;  /* 0xfffff7e011047824 */ /* 0x008fe400078e0202 */
[----:B------:R3:W-:Y:S01]  /*03f0*/  STS [R20+0x1c0], R7 ;  /* 0x0001c00714007388 */ /* 0x0007e20000000800 */
[----:B------:R-:W-:Y:S01]  /*0400*/  LOP3.LUT R2, R3, R0, RZ, 0xfc, !PT ;  /* 0x0000000003027212 */ /* 0x000fe200078efcff */
[----:B------:R-:W-:Y:S01]  /*0410*/  IMAD R17, R17, 0x820000, R4 ;  /* 0x0082000011117824 */ /* 0x000fe200078e0204 */
[----:B------:R-:W-:Y:S01]  /*0420*/  BAR.SYNC.DEFER_BLOCKING 0x0 ;  /* 0x0000000000007b1d */ /* 0x000fe20000010000 */
[----:B------:R-:W-:Y:S02]  /*0430*/  SHF.R.U32.HI R10, RZ, 0x1, R10 ;  /* 0x00000001ff0a7819 */ /* 0x000fe4000001160a */
[----:B--2---:R-:W-:-:S02]  /*0440*/  IMAD R5, R2, 0x820, R17 ;  /* 0x0000082002057824 */ /* 0x004fc400078e0211 */
[----:B------:R-:W-:Y:S02]  /*0450*/  LOP3.LUT R10, R10, 0x1f0, RZ, 0xc0, !PT ;  /* 0x000001f00a0a7812 */ /* 0x000fe400078ec0ff */
[----:B-1----:R-:W-:-:S04]  /*0460*/  IMAD.WIDE R4, R5, 0x4, R8 ;  /* 0x0000000405047825 */ /* 0x002fc800078e0208 */
[----:B---3--:R-:W-:-:S04]  /*0470*/  VIADD R7, R10, UR4 ;  /* 0x000000040a077c36 */ /* 0x008fc80008000000 */
[----:B------:R-:W-:Y:S01]  /*0480*/  IMAD R7, R16, 0x4, R7 ;  /* 0x0000000410077824 */ /* 0x000fe200078e0207 */
[----:B------:R-:W1:Y:S04]  /*0490*/  LDS.128 R12, [R13] ;  /* 0x000000000d0c7984 */ /* 0x000e680000000c00 */
[----:B-1----:R1:W-:Y:S01]  /*04a0*/  @!P0 STG.E.128 desc[UR6][R4.64], R12 ;  /* 0x0000000c04008986 */ /* 0x0023e2000c101d06 */
[----:B------:R-:W-:Y:S05]  /*04b0*/  @P0 EXIT ;  /* 0x000000000000094d */ /* 0x000fea0003800000 */
[----:B-1----:R-:W0:Y:S01]  /*04c0*/  LDS.128 R4, [R7+0x800] ;  /* 0x0008000007047984 */ /* 0x002e220000000c00 */
[----:B------:R-:W-:-:S05]  /*04d0*/  LOP3.LUT R0, R3, 0x10, R0, 0xfe, !PT ;  /* 0x0000001003007812 */ /* 0x000fca00078efe00 */
[----:B------:R-:W-:-:S04]  /*04e0*/  IMAD R17, R0, 0x820, R17 ;  /* 0x0000082000117824 */ /* 0x000fc800078e0211 */
[----:B------:R-:W-:-:S05]  /*04f0*/  IMAD.WIDE R8, R17, 0x4, R8 ;  /* 0x0000000411087825 */ /* 0x000fca00078e0208 */
[----:B0-----:R-:W-:Y:S01]  /*0500*/  STG.E.128 desc[UR6][R8.64], R4 ;  /* 0x0000000408007986 */ /* 0x001fe2000c101d06 */
[----:B------:R-:W-:Y:S05]  /*0510*/  EXIT ;  /* 0x000000000000794d */ /* 0x000fea0003800000 */
.L_x_0:
[----:B------:R-:W-:-:S00]  /*0520*/  BRA `(.L_x_0) ;  /* 0xfffffffc00fc7947 */ /* 0x000fc0000383ffff */
[----:B------:R-:W-:-:S00]  /*0530*/  NOP ;  /* 0x0000000000007918 */ /* 0x000fc00000000000 */
        /* <DEDUP_REMOVED lines=12> */
.L_x_1:


//--------------------- .nv.shared.triton_poi_fused_0 --------------------------
	.section	.nv.shared.triton_poi_fused_0,"aw",@nobits
	.sectionflags	@""
	.align	16
	.zero		1024


//--------------------- .nv.constant0.triton_poi_fused_0 --------------------------
	.section	.nv.constant0.triton_poi_fused_0,"a",@progbits
	.sectionflags	@""
	.align	4
.nv.constant0.triton_poi_fused_0:
	.zero		552
